//
// Generated by NVIDIA NVVM Compiler
//
// Compiler Build ID: CL-36424714
// Cuda compilation tools, release 13.0, V13.0.88
// Based on NVVM 20.0.0
//

.version 9.0
.target sm_100
.address_size 64

	// .globl	_Z6sgemm3iiifPfiS_ifS_i
// _ZZ6sgemm3iiifPfiS_ifS_iE8a_shared has been demoted
// _ZZ6sgemm3iiifPfiS_ifS_iE8b_shared has been demoted

.visible .entry _Z6sgemm3iiifPfiS_ifS_i(
	.param .u32 _Z6sgemm3iiifPfiS_ifS_i_param_0,
	.param .u32 _Z6sgemm3iiifPfiS_ifS_i_param_1,
	.param .u32 _Z6sgemm3iiifPfiS_ifS_i_param_2,
	.param .f32 _Z6sgemm3iiifPfiS_ifS_i_param_3,
	.param .u64 .ptr .align 1 _Z6sgemm3iiifPfiS_ifS_i_param_4,
	.param .u32 _Z6sgemm3iiifPfiS_ifS_i_param_5,
	.param .u64 .ptr .align 1 _Z6sgemm3iiifPfiS_ifS_i_param_6,
	.param .u32 _Z6sgemm3iiifPfiS_ifS_i_param_7,
	.param .f32 _Z6sgemm3iiifPfiS_ifS_i_param_8,
	.param .u64 .ptr .align 1 _Z6sgemm3iiifPfiS_ifS_i_param_9,
	.param .u32 _Z6sgemm3iiifPfiS_ifS_i_param_10
)
{
	.reg .pred 	%p<3>;
	.reg .b32 	%r<34>;
	.reg .b32 	%f<283>;
	.reg .b64 	%rd<35>;
	// demoted variable
	.shared .align 4 .b8 _ZZ6sgemm3iiifPfiS_ifS_iE8a_shared[4096];
	// demoted variable
	.shared .align 4 .b8 _ZZ6sgemm3iiifPfiS_ifS_iE8b_shared[4096];
	ld.param.u32 	%r11, [_Z6sgemm3iiifPfiS_ifS_i_param_2];
	ld.param.u64 	%rd10, [_Z6sgemm3iiifPfiS_ifS_i_param_4];
	ld.param.u32 	%r12, [_Z6sgemm3iiifPfiS_ifS_i_param_5];
	ld.param.u64 	%rd11, [_Z6sgemm3iiifPfiS_ifS_i_param_6];
	ld.param.u32 	%r13, [_Z6sgemm3iiifPfiS_ifS_i_param_7];
	ld.param.u64 	%rd12, [_Z6sgemm3iiifPfiS_ifS_i_param_9];
	ld.param.u32 	%r14, [_Z6sgemm3iiifPfiS_ifS_i_param_10];
	mov.u32 	%r1, %tid.x;
	mov.u32 	%r2, %tid.y;
	mov.u32 	%r15, %ctaid.x;
	mov.u32 	%r3, %ctaid.y;
	shl.b32 	%r4, %r15, 5;
	setp.lt.s32 	%p1, %r11, 1;
	mov.f32 	%f279, 0f00000000;
	mov.f32 	%f280, %f279;
	mov.f32 	%f281, %f279;
	mov.f32 	%f282, %f279;
	@%p1 bra 	$L__BB0_3;
	mul.lo.s32 	%r17, %r12, %r4;
	shl.b32 	%r18, %r2, 1;
	shl.b32 	%r19, %r1, 1;
	mad.lo.s32 	%r20, %r12, %r18, %r19;
	shl.b32 	%r21, %r2, 8;
	mov.u32 	%r22, _ZZ6sgemm3iiifPfiS_ifS_iE8a_shared;
	add.s32 	%r23, %r22, %r21;
	shl.b32 	%r24, %r1, 3;
	add.s32 	%r5, %r23, %r24;
	mad.lo.s32 	%r25, %r13, %r18, %r19;
	mov.u32 	%r26, _ZZ6sgemm3iiifPfiS_ifS_iE8b_shared;
	add.s32 	%r27, %r26, %r21;
	add.s32 	%r6, %r27, %r24;
	shl.b32 	%r28, %r13, 5;
	shl.b32 	%r29, %r1, 7;
	add.s32 	%r7, %r22, %r29;
	mad.lo.s32 	%r8, %r2, -252, %r27;
	mul.wide.s32 	%rd1, %r12, 4;
	mul.wide.s32 	%rd13, %r17, 4;
	mul.wide.s32 	%rd14, %r20, 4;
	add.s64 	%rd15, %rd13, %rd14;
	cvta.to.global.u64 	%rd16, %rd10;
	add.s64 	%rd17, %rd15, %rd16;
	add.s64 	%rd34, %rd17, 4;
	mul.wide.s32 	%rd3, %r13, 4;
	mul.wide.u32 	%rd18, %r3, 128;
	mul.wide.s32 	%rd19, %r25, 4;
	add.s64 	%rd20, %rd18, %rd19;
	cvta.to.global.u64 	%rd21, %rd11;
	add.s64 	%rd22, %rd20, %rd21;
	add.s64 	%rd33, %rd22, 4;
	mul.wide.s32 	%rd5, %r28, 4;
	mov.f32 	%f282, 0f00000000;
	mov.b32 	%r33, 0;
	mov.f32 	%f281, %f282;
	mov.f32 	%f280, %f282;
	mov.f32 	%f279, %f282;
$L__BB0_2:
	ld.global.f32 	%f15, [%rd34+-4];
	st.shared.f32 	[%r5], %f15;
	ld.global.f32 	%f16, [%rd34];
	st.shared.f32 	[%r5+4], %f16;
	add.s64 	%rd23, %rd34, %rd1;
	ld.global.f32 	%f17, [%rd23+-4];
	st.shared.f32 	[%r5+128], %f17;
	ld.global.f32 	%f18, [%rd23];
	st.shared.f32 	[%r5+132], %f18;
	ld.global.f32 	%f19, [%rd33+-4];
	st.shared.f32 	[%r6], %f19;
	ld.global.f32 	%f20, [%rd33];
	st.shared.f32 	[%r6+4], %f20;
	add.s64 	%rd24, %rd33, %rd3;
	ld.global.f32 	%f21, [%rd24+-4];
	st.shared.f32 	[%r6+128], %f21;
	ld.global.f32 	%f22, [%rd24];
	st.shared.f32 	[%r6+132], %f22;
	bar.sync 	0;
	ld.shared.f32 	%f23, [%r7];
	ld.shared.f32 	%f24, [%r8];
	fma.rn.f32 	%f25, %f23, %f24, %f282;
	ld.shared.f32 	%f26, [%r8+4];
	fma.rn.f32 	%f27, %f23, %f26, %f281;
	ld.shared.f32 	%f28, [%r7+128];
	fma.rn.f32 	%f29, %f28, %f24, %f280;
	fma.rn.f32 	%f30, %f28, %f26, %f279;
	ld.shared.f32 	%f31, [%r7+4];
	ld.shared.f32 	%f32, [%r8+128];
	fma.rn.f32 	%f33, %f31, %f32, %f25;
	ld.shared.f32 	%f34, [%r8+132];
	fma.rn.f32 	%f35, %f31, %f34, %f27;
	ld.shared.f32 	%f36, [%r7+132];
	fma.rn.f32 	%f37, %f36, %f32, %f29;
	fma.rn.f32 	%f38, %f36, %f34, %f30;
	ld.shared.f32 	%f39, [%r7+8];
	ld.shared.f32 	%f40, [%r8+256];
	fma.rn.f32 	%f41, %f39, %f40, %f33;
	ld.shared.f32 	%f42, [%r8+260];
	fma.rn.f32 	%f43, %f39, %f42, %f35;
	ld.shared.f32 	%f44, [%r7+136];
	fma.rn.f32 	%f45, %f44, %f40, %f37;
	fma.rn.f32 	%f46, %f44, %f42, %f38;
	ld.shared.f32 	%f47, [%r7+12];
	ld.shared.f32 	%f48, [%r8+384];
	fma.rn.f32 	%f49, %f47, %f48, %f41;
	ld.shared.f32 	%f50, [%r8+388];
	fma.rn.f32 	%f51, %f47, %f50, %f43;
	ld.shared.f32 	%f52, [%r7+140];
	fma.rn.f32 	%f53, %f52, %f48, %f45;
	fma.rn.f32 	%f54, %f52, %f50, %f46;
	ld.shared.f32 	%f55, [%r7+16];
	ld.shared.f32 	%f56, [%r8+512];
	fma.rn.f32 	%f57, %f55, %f56, %f49;
	ld.shared.f32 	%f58, [%r8+516];
	fma.rn.f32 	%f59, %f55, %f58, %f51;
	ld.shared.f32 	%f60, [%r7+144];
	fma.rn.f32 	%f61, %f60, %f56, %f53;
	fma.rn.f32 	%f62, %f60, %f58, %f54;
	ld.shared.f32 	%f63, [%r7+20];
	ld.shared.f32 	%f64, [%r8+640];
	fma.rn.f32 	%f65, %f63, %f64, %f57;
	ld.shared.f32 	%f66, [%r8+644];
	fma.rn.f32 	%f67, %f63, %f66, %f59;
	ld.shared.f32 	%f68, [%r7+148];
	fma.rn.f32 	%f69, %f68, %f64, %f61;
	fma.rn.f32 	%f70, %f68, %f66, %f62;
	ld.shared.f32 	%f71, [%r7+24];
	ld.shared.f32 	%f72, [%r8+768];
	fma.rn.f32 	%f73, %f71, %f72, %f65;
	ld.shared.f32 	%f74, [%r8+772];
	fma.rn.f32 	%f75, %f71, %f74, %f67;
	ld.shared.f32 	%f76, [%r7+152];
	fma.rn.f32 	%f77, %f76, %f72, %f69;
	fma.rn.f32 	%f78, %f76, %f74, %f70;
	ld.shared.f32 	%f79, [%r7+28];
	ld.shared.f32 	%f80, [%r8+896];
	fma.rn.f32 	%f81, %f79, %f80, %f73;
	ld.shared.f32 	%f82, [%r8+900];
	fma.rn.f32 	%f83, %f79, %f82, %f75;
	ld.shared.f32 	%f84, [%r7+156];
	fma.rn.f32 	%f85, %f84, %f80, %f77;
	fma.rn.f32 	%f86, %f84, %f82, %f78;
	ld.shared.f32 	%f87, [%r7+32];
	ld.shared.f32 	%f88, [%r8+1024];
	fma.rn.f32 	%f89, %f87, %f88, %f81;
	ld.shared.f32 	%f90, [%r8+1028];
	fma.rn.f32 	%f91, %f87, %f90, %f83;
	ld.shared.f32 	%f92, [%r7+160];
	fma.rn.f32 	%f93, %f92, %f88, %f85;
	fma.rn.f32 	%f94, %f92, %f90, %f86;
	ld.shared.f32 	%f95, [%r7+36];
	ld.shared.f32 	%f96, [%r8+1152];
	fma.rn.f32 	%f97, %f95, %f96, %f89;
	ld.shared.f32 	%f98, [%r8+1156];
	fma.rn.f32 	%f99, %f95, %f98, %f91;
	ld.shared.f32 	%f100, [%r7+164];
	fma.rn.f32 	%f101, %f100, %f96, %f93;
	fma.rn.f32 	%f102, %f100, %f98, %f94;
	ld.shared.f32 	%f103, [%r7+40];
	ld.shared.f32 	%f104, [%r8+1280];
	fma.rn.f32 	%f105, %f103, %f104, %f97;
	ld.shared.f32 	%f106, [%r8+1284];
	fma.rn.f32 	%f107, %f103, %f106, %f99;
	ld.shared.f32 	%f108, [%r7+168];
	fma.rn.f32 	%f109, %f108, %f104, %f101;
	fma.rn.f32 	%f110, %f108, %f106, %f102;
	ld.shared.f32 	%f111, [%r7+44];
	ld.shared.f32 	%f112, [%r8+1408];
	fma.rn.f32 	%f113, %f111, %f112, %f105;
	ld.shared.f32 	%f114, [%r8+1412];
	fma.rn.f32 	%f115, %f111, %f114, %f107;
	ld.shared.f32 	%f116, [%r7+172];
	fma.rn.f32 	%f117, %f116, %f112, %f109;
	fma.rn.f32 	%f118, %f116, %f114, %f110;
	ld.shared.f32 	%f119, [%r7+48];
	ld.shared.f32 	%f120, [%r8+1536];
	fma.rn.f32 	%f121, %f119, %f120, %f113;
	ld.shared.f32 	%f122, [%r8+1540];
	fma.rn.f32 	%f123, %f119, %f122, %f115;
	ld.shared.f32 	%f124, [%r7+176];
	fma.rn.f32 	%f125, %f124, %f120, %f117;
	fma.rn.f32 	%f126, %f124, %f122, %f118;
	ld.shared.f32 	%f127, [%r7+52];
	ld.shared.f32 	%f128, [%r8+1664];
	fma.rn.f32 	%f129, %f127, %f128, %f121;
	ld.shared.f32 	%f130, [%r8+1668];
	fma.rn.f32 	%f131, %f127, %f130, %f123;
	ld.shared.f32 	%f132, [%r7+180];
	fma.rn.f32 	%f133, %f132, %f128, %f125;
	fma.rn.f32 	%f134, %f132, %f130, %f126;
	ld.shared.f32 	%f135, [%r7+56];
	ld.shared.f32 	%f136, [%r8+1792];
	fma.rn.f32 	%f137, %f135, %f136, %f129;
	ld.shared.f32 	%f138, [%r8+1796];
	fma.rn.f32 	%f139, %f135, %f138, %f131;
	ld.shared.f32 	%f140, [%r7+184];
	fma.rn.f32 	%f141, %f140, %f136, %f133;
	fma.rn.f32 	%f142, %f140, %f138, %f134;
	ld.shared.f32 	%f143, [%r7+60];
	ld.shared.f32 	%f144, [%r8+1920];
	fma.rn.f32 	%f145, %f143, %f144, %f137;
	ld.shared.f32 	%f146, [%r8+1924];
	fma.rn.f32 	%f147, %f143, %f146, %f139;
	ld.shared.f32 	%f148, [%r7+188];
	fma.rn.f32 	%f149, %f148, %f144, %f141;
	fma.rn.f32 	%f150, %f148, %f146, %f142;
	ld.shared.f32 	%f151, [%r7+64];
	ld.shared.f32 	%f152, [%r8+2048];
	fma.rn.f32 	%f153, %f151, %f152, %f145;
	ld.shared.f32 	%f154, [%r8+2052];
	fma.rn.f32 	%f155, %f151, %f154, %f147;
	ld.shared.f32 	%f156, [%r7+192];
	fma.rn.f32 	%f157, %f156, %f152, %f149;
	fma.rn.f32 	%f158, %f156, %f154, %f150;
	ld.shared.f32 	%f159, [%r7+68];
	ld.shared.f32 	%f160, [%r8+2176];
	fma.rn.f32 	%f161, %f159, %f160, %f153;
	ld.shared.f32 	%f162, [%r8+2180];
	fma.rn.f32 	%f163, %f159, %f162, %f155;
	ld.shared.f32 	%f164, [%r7+196];
	fma.rn.f32 	%f165, %f164, %f160, %f157;
	fma.rn.f32 	%f166, %f164, %f162, %f158;
	ld.shared.f32 	%f167, [%r7+72];
	ld.shared.f32 	%f168, [%r8+2304];
	fma.rn.f32 	%f169, %f167, %f168, %f161;
	ld.shared.f32 	%f170, [%r8+2308];
	fma.rn.f32 	%f171, %f167, %f170, %f163;
	ld.shared.f32 	%f172, [%r7+200];
	fma.rn.f32 	%f173, %f172, %f168, %f165;
	fma.rn.f32 	%f174, %f172, %f170, %f166;
	ld.shared.f32 	%f175, [%r7+76];
	ld.shared.f32 	%f176, [%r8+2432];
	fma.rn.f32 	%f177, %f175, %f176, %f169;
	ld.shared.f32 	%f178, [%r8+2436];
	fma.rn.f32 	%f179, %f175, %f178, %f171;
	ld.shared.f32 	%f180, [%r7+204];
	fma.rn.f32 	%f181, %f180, %f176, %f173;
	fma.rn.f32 	%f182, %f180, %f178, %f174;
	ld.shared.f32 	%f183, [%r7+80];
	ld.shared.f32 	%f184, [%r8+2560];
	fma.rn.f32 	%f185, %f183, %f184, %f177;
	ld.shared.f32 	%f186, [%r8+2564];
	fma.rn.f32 	%f187, %f183, %f186, %f179;
	ld.shared.f32 	%f188, [%r7+208];
	fma.rn.f32 	%f189, %f188, %f184, %f181;
	fma.rn.f32 	%f190, %f188, %f186, %f182;
	ld.shared.f32 	%f191, [%r7+84];
	ld.shared.f32 	%f192, [%r8+2688];
	fma.rn.f32 	%f193, %f191, %f192, %f185;
	ld.shared.f32 	%f194, [%r8+2692];
	fma.rn.f32 	%f195, %f191, %f194, %f187;
	ld.shared.f32 	%f196, [%r7+212];
	fma.rn.f32 	%f197, %f196, %f192, %f189;
	fma.rn.f32 	%f198, %f196, %f194, %f190;
	ld.shared.f32 	%f199, [%r7+88];
	ld.shared.f32 	%f200, [%r8+2816];
	fma.rn.f32 	%f201, %f199, %f200, %f193;
	ld.shared.f32 	%f202, [%r8+2820];
	fma.rn.f32 	%f203, %f199, %f202, %f195;
	ld.shared.f32 	%f204, [%r7+216];
	fma.rn.f32 	%f205, %f204, %f200, %f197;
	fma.rn.f32 	%f206, %f204, %f202, %f198;
	ld.shared.f32 	%f207, [%r7+92];
	ld.shared.f32 	%f208, [%r8+2944];
	fma.rn.f32 	%f209, %f207, %f208, %f201;
	ld.shared.f32 	%f210, [%r8+2948];
	fma.rn.f32 	%f211, %f207, %f210, %f203;
	ld.shared.f32 	%f212, [%r7+220];
	fma.rn.f32 	%f213, %f212, %f208, %f205;
	fma.rn.f32 	%f214, %f212, %f210, %f206;
	ld.shared.f32 	%f215, [%r7+96];
	ld.shared.f32 	%f216, [%r8+3072];
	fma.rn.f32 	%f217, %f215, %f216, %f209;
	ld.shared.f32 	%f218, [%r8+3076];
	fma.rn.f32 	%f219, %f215, %f218, %f211;
	ld.shared.f32 	%f220, [%r7+224];
	fma.rn.f32 	%f221, %f220, %f216, %f213;
	fma.rn.f32 	%f222, %f220, %f218, %f214;
	ld.shared.f32 	%f223, [%r7+100];
	ld.shared.f32 	%f224, [%r8+3200];
	fma.rn.f32 	%f225, %f223, %f224, %f217;
	ld.shared.f32 	%f226, [%r8+3204];
	fma.rn.f32 	%f227, %f223, %f226, %f219;
	ld.shared.f32 	%f228, [%r7+228];
	fma.rn.f32 	%f229, %f228, %f224, %f221;
	fma.rn.f32 	%f230, %f228, %f226, %f222;
	ld.shared.f32 	%f231, [%r7+104];
	ld.shared.f32 	%f232, [%r8+3328];
	fma.rn.f32 	%f233, %f231, %f232, %f225;
	ld.shared.f32 	%f234, [%r8+3332];
	fma.rn.f32 	%f235, %f231, %f234, %f227;
	ld.shared.f32 	%f236, [%r7+232];
	fma.rn.f32 	%f237, %f236, %f232, %f229;
	fma.rn.f32 	%f238, %f236, %f234, %f230;
	ld.shared.f32 	%f239, [%r7+108];
	ld.shared.f32 	%f240, [%r8+3456];
	fma.rn.f32 	%f241, %f239, %f240, %f233;
	ld.shared.f32 	%f242, [%r8+3460];
	fma.rn.f32 	%f243, %f239, %f242, %f235;
	ld.shared.f32 	%f244, [%r7+236];
	fma.rn.f32 	%f245, %f244, %f240, %f237;
	fma.rn.f32 	%f246, %f244, %f242, %f238;
	ld.shared.f32 	%f247, [%r7+112];
	ld.shared.f32 	%f248, [%r8+3584];
	fma.rn.f32 	%f249, %f247, %f248, %f241;
	ld.shared.f32 	%f250, [%r8+3588];
	fma.rn.f32 	%f251, %f247, %f250, %f243;
	ld.shared.f32 	%f252, [%r7+240];
	fma.rn.f32 	%f253, %f252, %f248, %f245;
	fma.rn.f32 	%f254, %f252, %f250, %f246;
	ld.shared.f32 	%f255, [%r7+116];
	ld.shared.f32 	%f256, [%r8+3712];
	fma.rn.f32 	%f257, %f255, %f256, %f249;
	ld.shared.f32 	%f258, [%r8+3716];
	fma.rn.f32 	%f259, %f255, %f258, %f251;
	ld.shared.f32 	%f260, [%r7+244];
	fma.rn.f32 	%f261, %f260, %f256, %f253;
	fma.rn.f32 	%f262, %f260, %f258, %f254;
	ld.shared.f32 	%f263, [%r7+120];
	ld.shared.f32 	%f264, [%r8+3840];
	fma.rn.f32 	%f265, %f263, %f264, %f257;
	ld.shared.f32 	%f266, [%r8+3844];
	fma.rn.f32 	%f267, %f263, %f266, %f259;
	ld.shared.f32 	%f268, [%r7+248];
	fma.rn.f32 	%f269, %f268, %f264, %f261;
	fma.rn.f32 	%f270, %f268, %f266, %f262;
	ld.shared.f32 	%f271, [%r7+124];
	ld.shared.f32 	%f272, [%r8+3968];
	fma.rn.f32 	%f282, %f271, %f272, %f265;
	ld.shared.f32 	%f273, [%r8+3972];
	fma.rn.f32 	%f281, %f271, %f273, %f267;
	ld.shared.f32 	%f274, [%r7+252];
	fma.rn.f32 	%f280, %f274, %f272, %f269;
	fma.rn.f32 	%f279, %f274, %f273, %f270;
	bar.sync 	0;
	add.s32 	%r33, %r33, 32;
	add.s64 	%rd34, %rd34, 128;
	add.s64 	%rd33, %rd33, %rd5;
	setp.lt.s32 	%p2, %r33, %r11;
	@%p2 bra 	$L__BB0_2;
$L__BB0_3:
	shl.b32 	%r30, %r3, 5;
	mad.lo.s32 	%r31, %r14, %r4, %r30;
	cvt.s64.s32 	%rd25, %r31;
	cvta.to.global.u64 	%rd26, %rd12;
	mad.lo.s32 	%r32, %r14, %r1, %r2;
	cvt.s64.s32 	%rd27, %r32;
	add.s64 	%rd28, %rd25, %rd27;
	shl.b64 	%rd29, %rd28, 2;
	add.s64 	%rd30, %rd26, %rd29;
	st.global.f32 	[%rd30], %f282;
	st.global.f32 	[%rd30+4], %f281;
	mul.wide.s32 	%rd31, %r14, 4;
	add.s64 	%rd32, %rd30, %rd31;
	st.global.f32 	[%rd32], %f280;
	st.global.f32 	[%rd32+4], %f279;
	ret;

}


// ===== COMPILED SASS (sm_100) =====

	.target	sm_100

	.elftype	@"ET_EXEC"


//--------------------- .note.nv.tkinfo           --------------------------
	.section	.note.nv.tkinfo,"",@"SHT_NOTE"
	.sectionflags	@"SHF_NOTE_NV_TKINFO"
	.tkinfo
        /*0018*/ 	.word	0x00000002
        /*0030*/ 	.string	""
        /*0030*/ 	.string	"ptxas"
        /*0030*/ 	.string	"Cuda compilation tools, release 13.0, V13.0.88"
        /*0030*/ 	.string	"Build cuda_13.0.r13.0/compiler.36424714_0"
        /*0030*/ 	.string	"-arch sm_100 -m 64 "



//--------------------- .note.nv.cuinfo           --------------------------
	.section	.note.nv.cuinfo,"",@"SHT_NOTE"
	.sectionflags	@"SHF_NOTE_NV_CUINFO"
        /*0018*/ 	.short	0x0002
        /*001a*/ 	.short	0x0064
        /*001c*/ 	.short	0x0082
	.zero		2


//--------------------- .nv.info                  --------------------------
	.section	.nv.info,"",@"SHT_CUDA_INFO"
	.align	4


	//----- nvinfo : EIATTR_REGCOUNT
	.align		4
        /*0000*/ 	.byte	0x04, 0x2f
        /*0002*/ 	.short	(.L_1 - .L_0)
	.align		4
.L_0:
        /*0004*/ 	.word	index@(_Z6sgemm3iiifPfiS_ifS_i)
        /*0008*/ 	.word	0x00000020


	//----- nvinfo : EIATTR_FRAME_SIZE
	.align		4
.L_1:
        /*000c*/ 	.byte	0x04, 0x11
        /*000e*/ 	.short	(.L_3 - .L_2)
	.align		4
.L_2:
        /*0010*/ 	.word	index@(_Z6sgemm3iiifPfiS_ifS_i)
        /*0014*/ 	.word	0x00000000


	//----- nvinfo : EIATTR_MIN_STACK_SIZE
	.align		4
.L_3:
        /*0018*/ 	.byte	0x04, 0x12
        /*001a*/ 	.short	(.L_5 - .L_4)
	.align		4
.L_4:
        /*001c*/ 	.word	index@(_Z6sgemm3iiifPfiS_ifS_i)
        /*0020*/ 	.word	0x00000000
.L_5:


//--------------------- .nv.compat                --------------------------
	.section	.nv.compat,"",@"SHT_CUDA_COMPAT_INFO"
	.align	4
        /*0000*/ 	.byte	0x02, 0x09, 0x00, 0x00, 0x02, 0x02, 0x01, 0x00, 0x02, 0x05, 0x05, 0x00, 0x03, 0x07, 0x01, 0x01
        /*0010*/ 	.byte	0x02, 0x03, 0x00, 0x00, 0x02, 0x06, 0x01, 0x00, 0x04, 0x0b, 0x08, 0x00, 0x09, 0x00, 0x00, 0x00
        /*0020*/ 	.byte	0x00, 0x00, 0x00, 0x00


//--------------------- .nv.info._Z6sgemm3iiifPfiS_ifS_i --------------------------
	.section	.nv.info._Z6sgemm3iiifPfiS_ifS_i,"",@"SHT_CUDA_INFO"
	.sectionflags	@""
	.align	4


	//----- nvinfo : EIATTR_CUDA_API_VERSION
	.align		4
        /*0000*/ 	.byte	0x04, 0x37
        /*0002*/ 	.short	(.L_7 - .L_6)
.L_6:
        /*0004*/ 	.word	0x00000082


	//----- nvinfo : EIATTR_KPARAM_INFO
	.align		4
.L_7:
        /*0008*/ 	.byte	0x04, 0x17
        /*000a*/ 	.short	(.L_9 - .L_8)
.L_8:
        /*000c*/ 	.word	0x00000000
        /*0010*/ 	.short	0x000a
        /*0012*/ 	.short	0x0038
        /*0014*/ 	.byte	0x00, 0xf0, 0x11, 0x00


	//----- nvinfo : EIATTR_KPARAM_INFO
	.align		4
.L_9:
        /*0018*/ 	.byte	0x04, 0x17
        /*001a*/ 	.short	(.L_11 - .L_10)
.L_10:
        /*001c*/ 	.word	0x00000000
        /*0020*/ 	.short	0x0009
        /*0022*/ 	.short	0x0030
        /*0024*/ 	.byte	0x00, 0xf5, 0x21, 0x00


	//----- nvinfo : EIATTR_KPARAM_INFO
	.align		4
.L_11:
        /*0028*/ 	.byte	0x04, 0x17
        /*002a*/ 	.short	(.L_13 - .L_12)
.L_12:
        /*002c*/ 	.word	0x00000000
        /*0030*/ 	.short	0x0008
        /*0032*/ 	.short	0x002c
        /*0034*/ 	.byte	0x00, 0xf0, 0x11, 0x00


	//----- nvinfo : EIATTR_KPARAM_INFO
	.align		4
.L_13:
        /*0038*/ 	.byte	0x04, 0x17
        /*003a*/ 	.short	(.L_15 - .L_14)
.L_14:
        /*003c*/ 	.word	0x00000000
        /*0040*/ 	.short	0x0007
        /*0042*/ 	.short	0x0028
        /*0044*/ 	.byte	0x00, 0xf0, 0x11, 0x00


	//----- nvinfo : EIATTR_KPARAM_INFO
	.align		4
.L_15:
        /*0048*/ 	.byte	0x04, 0x17
        /*004a*/ 	.short	(.L_17 - .L_16)
.L_16:
        /*004c*/ 	.word	0x00000000
        /*0050*/ 	.short	0x0006
        /*0052*/ 	.short	0x0020
        /*0054*/ 	.byte	0x00, 0xf5, 0x21, 0x00


	//----- nvinfo : EIATTR_KPARAM_INFO
	.align		4
.L_17:
        /*0058*/ 	.byte	0x04, 0x17
        /*005a*/ 	.short	(.L_19 - .L_18)
.L_18:
        /*005c*/ 	.word	0x00000000
        /*0060*/ 	.short	0x0005
        /*0062*/ 	.short	0x0018
        /*0064*/ 	.byte	0x00, 0xf0, 0x11, 0x00


	//----- nvinfo : EIATTR_KPARAM_INFO
	.align		4
.L_19:
        /*0068*/ 	.byte	0x04, 0x17
        /*006a*/ 	.short	(.L_21 - .L_20)
.L_20:
        /*006c*/ 	.word	0x00000000
        /*0070*/ 	.short	0x0004
        /*0072*/ 	.short	0x0010
        /*0074*/ 	.byte	0x00, 0xf5, 0x21, 0x00


	//----- nvinfo : EIATTR_KPARAM_INFO
	.align		4
.L_21:
        /*0078*/ 	.byte	0x04, 0x17
        /*007a*/ 	.short	(.L_23 - .L_22)
.L_22:
        /*007c*/ 	.word	0x00000000
        /*0080*/ 	.short	0x0003
        /*0082*/ 	.short	0x000c
        /*0084*/ 	.byte	0x00, 0xf0, 0x11, 0x00


	//----- nvinfo : EIATTR_KPARAM_INFO
	.align		4
.L_23:
        /*0088*/ 	.byte	0x04, 0x17
        /*008a*/ 	.short	(.L_25 - .L_24)
.L_24:
        /*008c*/ 	.word	0x00000000
        /*0090*/ 	.short	0x0002
        /*0092*/ 	.short	0x0008
        /*0094*/ 	.byte	0x00, 0xf0, 0x11, 0x00


	//----- nvinfo : EIATTR_KPARAM_INFO
	.align		4
.L_25:
        /*0098*/ 	.byte	0x04, 0x17
        /*009a*/ 	.short	(.L_27 - .L_26)
.L_26:
        /*009c*/ 	.word	0x00000000
        /*00a0*/ 	.short	0x0001
        /*00a2*/ 	.short	0x0004
        /*00a4*/ 	.byte	0x00, 0xf0, 0x11, 0x00


	//----- nvinfo : EIATTR_KPARAM_INFO
	.align		4
.L_27:
        /*00a8*/ 	.byte	0x04, 0x17
        /*00aa*/ 	.short	(.L_29 - .L_28)
.L_28:
        /*00ac*/ 	.word	0x00000000
        /*00b0*/ 	.short	0x0000
        /*00b2*/ 	.short	0x0000
        /*00b4*/ 	.byte	0x00, 0xf0, 0x11, 0x00


	//----- nvinfo : EIATTR_SPARSE_MMA_MASK
	.align		4
.L_29:
        /*00b8*/ 	.byte	0x03, 0x50
        /*00ba*/ 	.short	0x0000


	//----- nvinfo : EIATTR_MAXREG_COUNT
	.align		4
        /*00bc*/ 	.byte	0x03, 0x1b
        /*00be*/ 	.short	0x00ff


	//----- nvinfo : EIATTR_NUM_BARRIERS
	.align		4
        /*00c0*/ 	.byte	0x02, 0x4c
        /*00c2*/ 	.byte	0x01
	.zero		1


	//----- nvinfo : EIATTR_MERCURY_ISA_VERSION
	.align		4
        /*00c4*/ 	.byte	0x03, 0x5f
        /*00c6*/ 	.short	0x0101


	//----- nvinfo : EIATTR_VRC_CTA_INIT_COUNT
	.align		4
        /*00c8*/ 	.byte	0x02, 0x4a
	.zero		1
	.zero		1


	//----- nvinfo : EIATTR_EXIT_INSTR_OFFSETS
	.align		4
        /*00cc*/ 	.byte	0x04, 0x1c
        /*00ce*/ 	.short	(.L_31 - .L_30)


	//   ....[0]....
.L_30:
        /*00d0*/ 	.word	0x00001250


	//----- nvinfo : EIATTR_CBANK_PARAM_SIZE
	.align		4
.L_31:
        /*00d4*/ 	.byte	0x03, 0x19
        /*00d6*/ 	.short	0x003c


	//----- nvinfo : EIATTR_PARAM_CBANK
	.align		4
        /*00d8*/ 	.byte	0x04, 0x0a
        /*00da*/ 	.short	(.L_33 - .L_32)
	.align		4
.L_32:
        /*00dc*/ 	.word	index@(.nv.constant0._Z6sgemm3iiifPfiS_ifS_i)
        /*00e0*/ 	.short	0x0380
        /*00e2*/ 	.short	0x003c


	//----- nvinfo : EIATTR_SW_WAR
	.align		4
.L_33:
        /*00e4*/ 	.byte	0x04, 0x36
        /*00e6*/ 	.short	(.L_35 - .L_34)
.L_34:
        /*00e8*/ 	.word	0x00000008
.L_35:


//--------------------- .nv.callgraph             --------------------------
	.section	.nv.callgraph,"",@"SHT_CUDA_CALLGRAPH"
	.align	4
	.sectionentsize	8
	.align		4
        /*0000*/ 	.word	0x00000000
	.align		4
        /*0004*/ 	.word	0xffffffff
	.align		4
        /*0008*/ 	.word	0x00000000
	.align		4
        /*000c*/ 	.word	0xfffffffe
	.align		4
        /*0010*/ 	.word	0x00000000
	.align		4
        /*0014*/ 	.word	0xfffffffd
	.align		4
        /*0018*/ 	.word	0x00000000
	.align		4
        /*001c*/ 	.word	0xfffffffc


//--------------------- .text._Z6sgemm3iiifPfiS_ifS_i --------------------------
	.section	.text._Z6sgemm3iiifPfiS_ifS_i,"ax",@progbits
	.align	128
        .global         _Z6sgemm3iiifPfiS_ifS_i
        .type           _Z6sgemm3iiifPfiS_ifS_i,@function
        .size           _Z6sgemm3iiifPfiS_ifS_i,(.L_x_3 - _Z6sgemm3iiifPfiS_ifS_i)
        .other          _Z6sgemm3iiifPfiS_ifS_i,@"STO_CUDA_ENTRY STV_DEFAULT"
_Z6sgemm3iiifPfiS_ifS_i:
.text._Z6sgemm3iiifPfiS_ifS_i:
[----:B------:R-:W-:Y:S01]  /*0000*/  LDC R1, c[0x0][0x37c] ;  /* 0x0000df00ff017b82 */ /* 0x000fe20000000800 */
[----:B------:R-:W0:Y:S07]  /*0010*/  LDCU UR10, c[0x0][0x388] ;  /* 0x00007100ff0a77ac */ /* 0x000e2e0008000800 */
[----:B------:R-:W1:Y:S01]  /*0020*/  S2UR UR5, SR_CTAID.X ;  /* 0x00000000000579c3 */ /* 0x000e620000002500 */
[----:B------:R-:W2:Y:S01]  /*0030*/  S2R R5, SR_TID.X ;  /* 0x0000000000057919 */ /* 0x000ea20000002100 */
[----:B------:R-:W-:Y:S01]  /*0040*/  HFMA2 R19, -RZ, RZ, 0, 0 ;  /* 0x00000000ff137431 */ /* 0x000fe200000001ff */
[----:B------:R-:W-:-:S02]  /*0050*/  CS2R R24, SRZ ;  /* 0x0000000000187805 */ /* 0x000fc4000001ff00 */
[----:B------:R-:W-:Y:S01]  /*0060*/  MOV R26, RZ ;  /* 0x000000ff001a7202 */ /* 0x000fe20000000f00 */
[----:B------:R-:W3:Y:S01]  /*0070*/  S2R R0, SR_TID.Y ;  /* 0x0000000000007919 */ /* 0x000ee20000002200 */
[----:B------:R-:W4:Y:S01]  /*0080*/  LDCU.64 UR8, c[0x0][0x358] ;  /* 0x00006b00ff0877ac */ /* 0x000f220008000a00 */
[----:B------:R-:W2:Y:S01]  /*0090*/  S2R R2, SR_CTAID.Y ;  /* 0x0000000000027919 */ /* 0x000ea20000002600 */
[----:B0-----:R-:W-:Y:S02]  /*00a0*/  UISETP.GE.AND UP0, UPT, UR10, 0x1, UPT ;  /* 0x000000010a00788c */ /* 0x001fe4000bf06270 */
[----:B-1----:R-:W-:-:S07]  /*00b0*/  USHF.L.U32 UR5, UR5, 0x5, URZ ;  /* 0x0000000505057899 */ /* 0x002fce00080006ff */
[----:B----4-:R-:W-:Y:S05]  /*00c0*/  BRA.U !UP0, `(.L_x_0) ;  /* 0x0000001108247547 */ /* 0x010fea000b800000 */
[----:B------:R-:W0:Y:S01]  /*00d0*/  LDC R3, c[0x0][0x398] ;  /* 0x0000e600ff037b82 */ /* 0x000e220000000800 */
[----:B---3--:R-:W-:Y:S01]  /*00e0*/  SHF.L.U32 R6, R0, 0x1, RZ ;  /* 0x0000000100067819 */ /* 0x008fe200000006ff */
[----:B------:R-:W1:Y:S01]  /*00f0*/  LDCU.64 UR14, c[0x0][0x3a0] ;  /* 0x00007400ff0e77ac */ /* 0x000e620008000a00 */
[----:B--2---:R-:W-:Y:S02]  /*0100*/  SHF.L.U32 R7, R5, 0x1, RZ ;  /* 0x0000000105077819 */ /* 0x004fe400000006ff */
[----:B------:R-:W-:Y:S02]  /*0110*/  CS2R R24, SRZ ;  /* 0x0000000000187805 */ /* 0x000fe4000001ff00 */
[----:B------:R-:W-:Y:S01]  /*0120*/  MOV R26, RZ ;  /* 0x000000ff001a7202 */ /* 0x000fe20000000f00 */
[----:B------:R-:W2:Y:S01]  /*0130*/  LDCU.64 UR12, c[0x0][0x390] ;  /* 0x00007200ff0c77ac */ /* 0x000ea20008000a00 */
[----:B------:R-:W-:Y:S01]  /*0140*/  MOV R19, RZ ;  /* 0x000000ff00137202 */ /* 0x000fe20000000f00 */
[----:B------:R-:W3:Y:S01]  /*0150*/  LDC R4, c[0x0][0x3a8] ;  /* 0x0000ea00ff047b82 */ /* 0x000ee20000000800 */
[----:B------:R-:W-:-:S02]  /*0160*/  UMOV UR4, 0x400 ;  /* 0x0000040000047882 */ /* 0x000fc40000000000 */
[----:B------:R-:W-:-:S05]  /*0170*/  UIADD3 UR6, UPT, UPT, UR4, 0x1000, URZ ;  /* 0x0000100004067890 */ /* 0x000fca000fffe0ff */
[----:B------:R-:W4:Y:S01]  /*0180*/  S2UR UR7, SR_CgaCtaId ;  /* 0x00000000000779c3 */ /* 0x000f220000008800 */
[C-C-:B0-----:R-:W-:Y:S02]  /*0190*/  IMAD R8, R6.reuse, R3, R7.reuse ;  /* 0x0000000306087224 */ /* 0x141fe400078e0207 */
[----:B------:R-:W-:Y:S02]  /*01a0*/  IMAD R11, R3, UR5, RZ ;  /* 0x00000005030b7c24 */ /* 0x000fe4000f8e02ff */
[----:B---3--:R-:W-:Y:S01]  /*01b0*/  IMAD R9, R6, R4, R7 ;  /* 0x0000000406097224 */ /* 0x008fe200078e0207 */
[----:B------:R-:W-:Y:S01]  /*01c0*/  SHF.L.U32 R16, R4, 0x5, RZ ;  /* 0x0000000504107819 */ /* 0x000fe200000006ff */
[----:B------:R-:W-:-:S04]  /*01d0*/  IMAD.WIDE R6, R8, 0x4, RZ ;  /* 0x0000000408067825 */ /* 0x000fc800078e02ff */
[----:B------:R-:W-:Y:S01]  /*01e0*/  IMAD.WIDE R8, R9, 0x4, RZ ;  /* 0x0000000409087825 */ /* 0x000fe200078e02ff */
[----:B----4-:R-:W-:-:S03]  /*01f0*/  ULEA UR6, UR7, UR6, 0x18 ;  /* 0x0000000607067291 */ /* 0x010fc6000f8ec0ff */
[----:B------:R-:W-:Y:S01]  /*0200*/  IMAD.WIDE R6, R11, 0x4, R6 ;  /* 0x000000040b067825 */ /* 0x000fe200078e0206 */
[----:B------:R-:W-:-:S03]  /*0210*/  ULEA UR4, UR7, UR4, 0x18 ;  /* 0x0000000407047291 */ /* 0x000fc6000f8ec0ff */
[----:B------:R-:W-:Y:S01]  /*0220*/  IMAD.WIDE.U32 R8, R2, 0x80, R8 ;  /* 0x0000008002087825 */ /* 0x000fe200078e0008 */
[----:B--2---:R-:W-:Y:S02]  /*0230*/  IADD3 R22, P0, PT, R6, UR12, RZ ;  /* 0x0000000c06167c10 */ /* 0x004fe4000ff1e0ff */
[----:B------:R-:W-:Y:S02]  /*0240*/  LEA R6, R0, UR6, 0x8 ;  /* 0x0000000600067c11 */ /* 0x000fe4000f8e40ff */
[----:B-1----:R-:W-:Y:S02]  /*0250*/  IADD3 R20, P2, PT, R8, UR14, RZ ;  /* 0x0000000e08147c10 */ /* 0x002fe4000ff5e0ff */
[----:B------:R-:W-:Y:S02]  /*0260*/  LEA R18, R0, UR4, 0x8 ;  /* 0x0000000400127c11 */ /* 0x000fe4000f8e40ff */
[----:B------:R-:W-:Y:S02]  /*0270*/  IADD3 R20, P3, PT, R20, 0x4, RZ ;  /* 0x0000000414147810 */ /* 0x000fe40007f7e0ff */
[----:B------:R-:W-:-:S02]  /*0280*/  IADD3 R22, P1, PT, R22, 0x4, RZ ;  /* 0x0000000416167810 */ /* 0x000fc40007f3e0ff */
[C---:B------:R-:W-:Y:S01]  /*0290*/  LEA R17, R5.reuse, R6, 0x3 ;  /* 0x0000000605117211 */ /* 0x040fe200078e18ff */
[----:B------:R-:W-:Y:S01]  /*02a0*/  IMAD R6, R0, -0xfc, R6 ;  /* 0xffffff0400067824 */ /* 0x000fe200078e0206 */
[----:B------:R-:W-:Y:S02]  /*02b0*/  IADD3.X R21, PT, PT, RZ, UR15, R9, P3, P2 ;  /* 0x0000000fff157c10 */ /* 0x000fe40009fe4409 */
[C---:B------:R-:W-:Y:S02]  /*02c0*/  LEA R18, R5.reuse, R18, 0x3 ;  /* 0x0000001205127211 */ /* 0x040fe400078e18ff */
[----:B------:R-:W-:Y:S02]  /*02d0*/  IADD3.X R23, PT, PT, RZ, UR13, R7, P1, P0 ;  /* 0x0000000dff177c10 */ /* 0x000fe40008fe0407 */
[----:B------:R-:W-:Y:S01]  /*02e0*/  LEA R7, R5, UR4, 0x7 ;  /* 0x0000000405077c11 */ /* 0x000fe2000f8e38ff */
[----:B------:R-:W-:-:S06]  /*02f0*/  UMOV UR4, URZ ;  /* 0x000000ff00047c82 */ /* 0x000fcc0008000000 */
.L_x_1:
[----:B------:R-:W2:Y:S04]  /*0300*/  LDG.E R8, desc[UR8][R22.64+-0x4] ;  /* 0xfffffc0816087981 */ /* 0x000ea8000c1e1900 */
[----:B------:R-:W2:Y:S01]  /*0310*/  LDG.E R9, desc[UR8][R22.64] ;  /* 0x0000000816097981 */ /* 0x000ea2000c1e1900 */
[----:B------:R-:W-:-:S03]  /*0320*/  IMAD.WIDE R10, R3, 0x4, R22 ;  /* 0x00000004030a7825 */ /* 0x000fc600078e0216 */
[----:B------:R-:W3:Y:S01]  /*0330*/  LDG.E R12, desc[UR8][R20.64+-0x4] ;  /* 0xfffffc08140c7981 */ /* 0x000ee2000c1e1900 */
[----:B------:R-:W-:-:S03]  /*0340*/  IMAD.WIDE R28, R4, 0x4, R20 ;  /* 0x00000004041c7825 */ /* 0x000fc600078e0214 */
[----:B------:R-:W3:Y:S04]  /*0350*/  LDG.E R13, desc[UR8][R20.64] ;  /* 0x00000008140d7981 */ /* 0x000ee8000c1e1900 */
[----:B--2---:R0:W-:Y:S04]  /*0360*/  STS.64 [R18], R8 ;  /* 0x0000000812007388 */ /* 0x0041e80000000a00 */
[----:B0-----:R-:W2:Y:S04]  /*0370*/  LDG.E R8, desc[UR8][R10.64+-0x4] ;  /* 0xfffffc080a087981 */ /* 0x001ea8000c1e1900 */
[----:B------:R-:W2:Y:S04]  /*0380*/  LDG.E R9, desc[UR8][R10.64] ;  /* 0x000000080a097981 */ /* 0x000ea8000c1e1900 */
[----:B------:R-:W4:Y:S04]  /*0390*/  LDG.E R10, desc[UR8][R28.64+-0x4] ;  /* 0xfffffc081c0a7981 */ /* 0x000f28000c1e1900 */
[----:B------:R-:W4:Y:S04]  /*03a0*/  LDG.E R11, desc[UR8][R28.64] ;  /* 0x000000081c0b7981 */ /* 0x000f28000c1e1900 */
[----:B--2---:R-:W-:Y:S04]  /*03b0*/  STS.64 [R18+0x80], R8 ;  /* 0x0000800812007388 */ /* 0x004fe80000000a00 */
[----:B---3--:R-:W-:Y:S04]  /*03c0*/  STS.64 [R17], R12 ;  /* 0x0000000c11007388 */ /* 0x008fe80000000a00 */
[----:B----4-:R-:W-:Y:S01]  /*03d0*/  STS.64 [R17+0x80], R10 ;  /* 0x0000800a11007388 */ /* 0x010fe20000000a00 */
[----:B------:R-:W-:Y:S06]  /*03e0*/  BAR.SYNC.DEFER_BLOCKING 0x0 ;  /* 0x0000000000007b1d */ /* 0x000fec0000010000 */
[----:B------:R-:W-:Y:S04]  /*03f0*/  LDS R28, [R6] ;  /* 0x00000000061c7984 */ /* 0x000fe80000000800 */
[----:B------:R-:W0:Y:S04]  /*0400*/  LDS.128 R12, [R7] ;  /* 0x00000000070c7984 */ /* 0x000e280000000c00 */
[----:B------:R-:W1:Y:S04]  /*0410*/  LDS R27, [R6+0x4] ;  /* 0x00000400061b7984 */ /* 0x000e680000000800 */
[----:B------:R-:W2:Y:S01]  /*0420*/  LDS.128 R8, [R7+0x80] ;  /* 0x0000800007087984 */ /* 0x000ea20000000c00 */
[C---:B0-----:R-:W-:Y:S01]  /*0430*/  FFMA R25, R12.reuse, R28, R25 ;  /* 0x0000001c0c197223 */ /* 0x041fe20000000019 */
[----:B-1----:R-:W-:-:S02]  /*0440*/  FFMA R26, R12, R27, R26 ;  /* 0x0000001b0c1a7223 */ /* 0x002fc4000000001a */
[----:B------:R-:W0:Y:S01]  /*0450*/  LDS R12, [R6+0x80] ;  /* 0x00008000060c7984 */ /* 0x000e220000000800 */
[-C--:B--2---:R-:W-:Y:S01]  /*0460*/  FFMA R28, R28, R8.reuse, R19 ;  /* 0x000000081c1c7223 */ /* 0x084fe20000000013 */
[----:B------:R-:W-:Y:S02]  /*0470*/  FFMA R8, R27, R8, R24 ;  /* 0x000000081b087223 */ /* 0x000fe40000000018 */
[----:B------:R-:W1:Y:S04]  /*0480*/  LDS R27, [R6+0x84] ;  /* 0x00008400061b7984 */ /* 0x000e680000000800 */
[----:B------:R-:W2:Y:S01]  /*0490*/  LDS R24, [R6+0x100] ;  /* 0x0001000006187984 */ /* 0x000ea20000000800 */
[C---:B0-----:R-:W-:Y:S01]  /*04a0*/  FFMA R25, R12.reuse, R13, R25 ;  /* 0x0000000d0c197223 */ /* 0x041fe20000000019 */
[----:B------:R-:W-:-:S02]  /*04b0*/  FFMA R19, R12, R9, R28 ;  /* 0x000000090c137223 */ /* 0x000fc4000000001c */
[----:B------:R-:W-:Y:S01]  /*04c0*/  LDS R12, [R6+0x180] ;  /* 0x00018000060c7984 */ /* 0x000fe20000000800 */
[----:B-1----:R-:W-:-:S03]  /*04d0*/  FFMA R13, R27, R13, R26 ;  /* 0x0000000d1b0d7223 */ /* 0x002fc6000000001a */
[----:B------:R-:W0:Y:S01]  /*04e0*/  LDS R26, [R6+0x104] ;  /* 0x00010400061a7984 */ /* 0x000e220000000800 */
[----:B------:R-:W-:-:S03]  /*04f0*/  FFMA R9, R27, R9, R8 ;  /* 0x000000091b097223 */ /* 0x000fc60000000008 */
[----:B------:R-:W1:Y:S01]  /*0500*/  LDS R8, [R6+0x184] ;  /* 0x0001840006087984 */ /* 0x000e620000000800 */
[C---:B--2---:R-:W-:Y:S01]  /*0510*/  FFMA R25, R24.reuse, R14, R25 ;  /* 0x0000000e18197223 */ /* 0x044fe20000000019 */
[----:B------:R-:W-:Y:S01]  /*0520*/  FFMA R24, R24, R10, R19 ;  /* 0x0000000a18187223 */ /* 0x000fe20000000013 */
[C---:B0-----:R-:W-:Y:S01]  /*0530*/  FFMA R13, R26.reuse, R14, R13 ;  /* 0x0000000e1a0d7223 */ /* 0x041fe2000000000d */
[----:B------:R-:W-:Y:S01]  /*0540*/  FFMA R9, R26, R10, R9 ;  /* 0x0000000a1a097223 */ /* 0x000fe20000000009 */
[C---:B------:R-:W-:Y:S01]  /*0550*/  FFMA R27, R12.reuse, R15, R25 ;  /* 0x0000000f0c1b7223 */ /* 0x040fe20000000019 */
[----:B------:R-:W-:Y:S01]  /*0560*/  FFMA R19, R12, R11, R24 ;  /* 0x0000000b0c137223 */ /* 0x000fe20000000018 */
[C---:B-1----:R-:W-:Y:S01]  /*0570*/  FFMA R10, R8.reuse, R15, R13 ;  /* 0x0000000f080a7223 */ /* 0x042fe2000000000d */
[----:B------:R-:W-:Y:S04]  /*0580*/  LDS R24, [R6+0x200] ;  /* 0x0002000006187984 */ /* 0x000fe80000000800 */
[----:B------:R-:W0:Y:S04]  /*0590*/  LDS.128 R12, [R7+0x10] ;  /* 0x00001000070c7984 */ /* 0x000e280000000c00 */
[----:B------:R-:W1:Y:S01]  /*05a0*/  LDS R25, [R6+0x204] ;  /* 0x0002040006197984 */ /* 0x000e620000000800 */
[----:B------:R-:W-:Y:S01]  /*05b0*/  FFMA R26, R8, R11, R9 ;  /* 0x0000000b081a7223 */ /* 0x000fe20000000009 */
[----:B0-----:R-:W-:-:S02]  /*05c0*/  FFMA R28, R12, R24, R27 ;  /* 0x000000180c1c7223 */ /* 0x001fc4000000001b */
[----:B------:R-:W-:Y:S01]  /*05d0*/  LDS R27, [R6+0x284] ;  /* 0x00028400061b7984 */ /* 0x000fe20000000800 */
[----:B-1----:R-:W-:-:S03]  /*05e0*/  FFMA R12, R12, R25, R10 ;  /* 0x000000190c0c7223 */ /* 0x002fc6000000000a */
[----:B------:R-:W0:Y:S02]  /*05f0*/  LDS.128 R8, [R7+0x90] ;  /* 0x0000900007087984 */ /* 0x000e240000000c00 */
[-C--:B0-----:R-:W-:Y:S02]  /*0600*/  FFMA R26, R25, R8.reuse, R26 ;  /* 0x00000008191a7223 */ /* 0x081fe4000000001a */
[----:B------:R-:W0:Y:S01]  /*0610*/  LDS R25, [R6+0x280] ;  /* 0x0002800006197984 */ /* 0x000e220000000800 */
[----:B------:R-:W-:-:S03]  /*0620*/  FFMA R24, R24, R8, R19 ;  /* 0x0000000818187223 */ /* 0x000fc60000000013 */
[----:B------:R-:W-:Y:S01]  /*0630*/  LDS R8, [R6+0x384] ;  /* 0x0003840006087984 */ /* 0x000fe20000000800 */
[C---:B0-----:R-:W-:Y:S01]  /*0640*/  FFMA R19, R25.reuse, R13, R28 ;  /* 0x0000000d19137223 */ /* 0x041fe2000000001c */
[-C--:B------:R-:W-:Y:S01]  /*0650*/  FFMA R25, R25, R9.reuse, R24 ;  /* 0x0000000919197223 */ /* 0x080fe20000000018 */
[C---:B------:R-:W-:Y:S01]  /*0660*/  FFMA R9, R27.reuse, R9, R26 ;  /* 0x000000091b097223 */ /* 0x040fe2000000001a */
[----:B------:R-:W0:Y:S01]  /*0670*/  LDS R24, [R6+0x300] ;  /* 0x0003000006187984 */ /* 0x000e220000000800 */
[----:B------:R-:W-:-:S03]  /*0680*/  FFMA R13, R27, R13, R12 ;  /* 0x0000000d1b0d7223 */ /* 0x000fc6000000000c */
[----:B------:R-:W1:Y:S04]  /*0690*/  LDS R26, [R6+0x304] ;  /* 0x00030400061a7984 */ /* 0x000e680000000800 */
[----:B------:R-:W2:Y:S01]  /*06a0*/  LDS R12, [R6+0x380] ;  /* 0x00038000060c7984 */ /* 0x000ea20000000800 */
[C---:B0-----:R-:W-:Y:S01]  /*06b0*/  FFMA R19, R24.reuse, R14, R19 ;  /* 0x0000000e18137223 */ /* 0x041fe20000000013 */
[----:B------:R-:W-:Y:S02]  /*06c0*/  FFMA R24, R24, R10, R25 ;  /* 0x0000000a18187223 */ /* 0x000fe40000000019 */
[----:B------:R-:W-:Y:S01]  /*06d0*/  LDS R25, [R6+0x404] ;  /* 0x0004040006197984 */ /* 0x000fe20000000800 */
[C---:B-1----:R-:W-:Y:S01]  /*06e0*/  FFMA R13, R26.reuse, R14, R13 ;  /* 0x0000000e1a0d7223 */ /* 0x042fe2000000000d */
[----:B------:R-:W-:Y:S01]  /*06f0*/  FFMA R9, R26, R10, R9 ;  /* 0x0000000a1a097223 */ /* 0x000fe20000000009 */
[C---:B--2---:R-:W-:Y:S01]  /*0700*/  FFMA R27, R12.reuse, R15, R19 ;  /* 0x0000000f0c1b7223 */ /* 0x044fe20000000013 */
[----:B------:R-:W-:Y:S01]  /*0710*/  FFMA R19, R12, R11, R24 ;  /* 0x0000000b0c137223 */ /* 0x000fe20000000018 */
[C---:B------:R-:W-:Y:S01]  /*0720*/  FFMA R10, R8.reuse, R15, R13 ;  /* 0x0000000f080a7223 */ /* 0x040fe2000000000d */
[----:B------:R-:W-:Y:S04]  /*0730*/  LDS R24, [R6+0x400] ;  /* 0x0004000006187984 */ /* 0x000fe80000000800 */
[----:B------:R-:W0:Y:S01]  /*0740*/  LDS.128 R12, [R7+0x20] ;  /* 0x00002000070c7984 */ /* 0x000e220000000c00 */
[----:B------:R-:W-:Y:S01]  /*0750*/  FFMA R26, R8, R11, R9 ;  /* 0x0000000b081a7223 */ /* 0x000fe20000000009 */
[C---:B0-----:R-:W-:Y:S01]  /*0760*/  FFMA R28, R12.reuse, R24, R27 ;  /* 0x000000180c1c7223 */ /* 0x041fe2000000001b */
[----:B------:R-:W-:Y:S01]  /*0770*/  FFMA R12, R12, R25, R10 ;  /* 0x000000190c0c7223 */ /* 0x000fe2000000000a */
[----:B------:R-:W-:Y:S04]  /*0780*/  LDS R27, [R6+0x484] ;  /* 0x00048400061b7984 */ /* 0x000fe80000000800 */
[----:B------:R-:W0:Y:S02]  /*0790*/  LDS.128 R8, [R7+0xa0] ;  /* 0x0000a00007087984 */ /* 0x000e240000000c00 */
[----:B0-----:R-:W-:-:S02]  /*07a0*/  FFMA R26, R25, R8, R26 ;  /* 0x00000008191a7223 */ /* 0x001fc4000000001a */
        /* <DEDUP_REMOVED lines=108> */
[----:B------:R-:W-:Y:S01]  /*0e70*/  FFMA R25, R25, R9, R24 ;  /* 0x0000000919197223 */ /* 0x000fe20000000018 */
[C---:B------:R-:W-:Y:S01]  /*0e80*/  FFMA R13, R27.reuse, R13, R12 ;  /* 0x0000000d1b0d7223 */ /* 0x040fe2000000000c */
[----:B------:R-:W-:Y:S01]  /*0e90*/  FFMA R27, R27, R9, R26 ;  /* 0x000000091b1b7223 */ /* 0x000fe2000000001a */
[----:B------:R-:W0:Y:S04]  /*0ea0*/  LDS R24, [R6+0xd00] ;  /* 0x000d000006187984 */ /* 0x000e280000000800 */
[----:B------:R-:W1:Y:S04]  /*0eb0*/  LDS R26, [R6+0xd04] ;  /* 0x000d0400061a7984 */ /* 0x000e680000000800 */
[----:B------:R-:W2:Y:S01]  /*0ec0*/  LDS R12, [R6+0xd80] ;  /* 0x000d8000060c7984 */ /* 0x000ea20000000800 */
[C---:B0-----:R-:W-:Y:S01]  /*0ed0*/  FFMA R9, R24.reuse, R14, R19 ;  /* 0x0000000e18097223 */ /* 0x041fe20000000013 */
[----:B------:R-:W-:-:S02]  /*0ee0*/  FFMA R24, R24, R10, R25 ;  /* 0x0000000a18187223 */ /* 0x000fc40000000019 */
        /* <DEDUP_REMOVED lines=9> */
[----:B0-----:R-:W-:-:S02]  /*0f80*/  FFMA R28, R12, R24, R9 ;  /* 0x000000180c1c7223 */ /* 0x001fc40000000009 */
[----:B------:R-:W0:Y:S02]  /*0f90*/  LDS.128 R8, [R7+0xf0] ;  /* 0x0000f00007087984 */ /* 0x000e240000000c00 */
[-C--:B0-----:R-:W-:Y:S01]  /*0fa0*/  FFMA R19, R24, R8.reuse, R19 ;  /* 0x0000000818137223 */ /* 0x081fe20000000013 */
[----:B------:R-:W-:Y:S02]  /*0fb0*/  FFMA R24, R25, R8, R27 ;  /* 0x0000000819187223 */ /* 0x000fe4000000001b */
[----:B------:R-:W0:Y:S04]  /*0fc0*/  LDS R8, [R6+0xe80] ;  /* 0x000e800006087984 */ /* 0x000e280000000800 */
[----:B------:R-:W1:Y:S01]  /*0fd0*/  LDS R27, [R6+0xe84] ;  /* 0x000e8400061b7984 */ /* 0x000e620000000800 */
[----:B------:R-:W-:-:S03]  /*0fe0*/  FFMA R26, R12, R25, R26 ;  /* 0x000000190c1a7223 */ /* 0x000fc6000000001a */
[----:B------:R-:W2:Y:S01]  /*0ff0*/  LDS R25, [R6+0xf04] ;  /* 0x000f040006197984 */ /* 0x000ea20000000800 */
[C---:B0-----:R-:W-:Y:S01]  /*1000*/  FFMA R12, R8.reuse, R13, R28 ;  /* 0x0000000d080c7223 */ /* 0x041fe2000000001c */
[----:B------:R-:W-:Y:S02]  /*1010*/  FFMA R8, R8, R9, R19 ;  /* 0x0000000908087223 */ /* 0x000fe40000000013 */
[----:B------:R-:W0:Y:S01]  /*1020*/  LDS R19, [R6+0xf00] ;  /* 0x000f000006137984 */ /* 0x000e220000000800 */
[C---:B-1----:R-:W-:Y:S01]  /*1030*/  FFMA R13, R27.reuse, R13, R26 ;  /* 0x0000000d1b0d7223 */ /* 0x042fe2000000001a */
[----:B------:R-:W-:Y:S02]  /*1040*/  FFMA R26, R27, R9, R24 ;  /* 0x000000091b1a7223 */ /* 0x000fe40000000018 */
[----:B------:R-:W1:Y:S04]  /*1050*/  LDS R24, [R6+0xf84] ;  /* 0x000f840006187984 */ /* 0x000e680000000800 */
[----:B------:R-:W3:Y:S01]  /*1060*/  LDS R9, [R6+0xf80] ;  /* 0x000f800006097984 */ /* 0x000ee20000000800 */
[----:B------:R-:W-:-:S04]  /*1070*/  UIADD3 UR4, UPT, UPT, UR4, 0x20, URZ ;  /* 0x0000002004047890 */ /* 0x000fc8000fffe0ff */
[----:B------:R-:W-:Y:S01]  /*1080*/  UISETP.GE.AND UP0, UPT, UR4, UR10, UPT ;  /* 0x0000000a0400728c */ /* 0x000fe2000bf06270 */
[----:B--2---:R-:W-:Y:S01]  /*1090*/  FFMA R13, R25, R14, R13 ;  /* 0x0000000e190d7223 */ /* 0x004fe2000000000d */
[----:B------:R-:W-:Y:S01]  /*10a0*/  BAR.SYNC.DEFER_BLOCKING 0x0 ;  /* 0x0000000000007b1d */ /* 0x000fe20000010000 */
[----:B------:R-:W-:Y:S01]  /*10b0*/  IADD3 R22, P0, PT, R22, 0x80, RZ ;  /* 0x0000008016167810 */ /* 0x000fe20007f1e0ff */
[----:B------:R-:W-:-:S03]  /*10c0*/  IMAD.WIDE R20, R16, 0x4, R20 ;  /* 0x0000000410147825 */ /* 0x000fc600078e0214 */
[----:B------:R-:W-:Y:S01]  /*10d0*/  IADD3.X R23, PT, PT, RZ, R23, RZ, P0, !PT ;  /* 0x00000017ff177210 */ /* 0x000fe200007fe4ff */
[C---:B0-----:R-:W-:Y:S01]  /*10e0*/  FFMA R8, R19.reuse, R10, R8 ;  /* 0x0000000a13087223 */ /* 0x041fe20000000008 */
[----:B------:R-:W-:Y:S01]  /*10f0*/  FFMA R12, R19, R14, R12 ;  /* 0x0000000e130c7223 */ /* 0x000fe2000000000c */
[----:B------:R-:W-:Y:S01]  /*1100*/  FFMA R10, R25, R10, R26 ;  /* 0x0000000a190a7223 */ /* 0x000fe2000000001a */
[----:B-1----:R-:W-:-:S03]  /*1110*/  FFMA R26, R24, R15, R13 ;  /* 0x0000000f181a7223 */ /* 0x002fc6000000000d */
[----:B------:R-:W-:Y:S01]  /*1120*/  FFMA R24, R24, R11, R10 ;  /* 0x0000000b18187223 */ /* 0x000fe2000000000a */
[C---:B---3--:R-:W-:Y:S01]  /*1130*/  FFMA R25, R9.reuse, R15, R12 ;  /* 0x0000000f09197223 */ /* 0x048fe2000000000c */
[----:B------:R-:W-:Y:S01]  /*1140*/  FFMA R19, R9, R11, R8 ;  /* 0x0000000b09137223 */ /* 0x000fe20000000008 */
[----:B------:R-:W-:Y:S06]  /*1150*/  BRA.U !UP0, `(.L_x_1) ;  /* 0xfffffff108687547 */ /* 0x000fec000b83ffff */
.L_x_0:
[----:B------:R-:W3:Y:S01]  /*1160*/  LDC R7, c[0x0][0x3b8] ;  /* 0x0000ee00ff077b82 */ /* 0x000ee20000000800 */
[----:B------:R-:W0:Y:S01]  /*1170*/  LDCU.64 UR6, c[0x0][0x3b0] ;  /* 0x00007600ff0677ac */ /* 0x000e220008000a00 */
[----:B--2---:R-:W-:Y:S01]  /*1180*/  SHF.L.U32 R2, R2, 0x5, RZ ;  /* 0x0000000502027819 */ /* 0x004fe200000006ff */
[----:B---3--:R-:W-:-:S04]  /*1190*/  IMAD R5, R5, R7, R0 ;  /* 0x0000000705057224 */ /* 0x008fc800078e0200 */
[----:B------:R-:W-:Y:S01]  /*11a0*/  IMAD R2, R7, UR5, R2 ;  /* 0x0000000507027c24 */ /* 0x000fe2000f8e0202 */
[----:B------:R-:W-:-:S04]  /*11b0*/  SHF.R.S32.HI R3, RZ, 0x1f, R5 ;  /* 0x0000001fff037819 */ /* 0x000fc80000011405 */
[----:B------:R-:W-:-:S04]  /*11c0*/  IADD3 R5, P0, PT, R2, R5, RZ ;  /* 0x0000000502057210 */ /* 0x000fc80007f1e0ff */
[----:B------:R-:W-:Y:S02]  /*11d0*/  LEA.HI.X.SX32 R0, R2, R3, 0x1, P0 ;  /* 0x0000000302007211 */ /* 0x000fe400000f0eff */
[----:B0-----:R-:W-:-:S04]  /*11e0*/  LEA R2, P0, R5, UR6, 0x2 ;  /* 0x0000000605027c11 */ /* 0x001fc8000f8010ff */
[----:B------:R-:W-:-:S03]  /*11f0*/  LEA.HI.X R3, R5, UR7, R0, 0x2, P0 ;  /* 0x0000000705037c11 */ /* 0x000fc600080f1400 */
[----:B------:R-:W-:Y:S02]  /*1200*/  IMAD.WIDE R4, R7, 0x4, R2 ;  /* 0x0000000407047825 */ /* 0x000fe400078e0202 */
[----:B------:R-:W-:Y:S04]  /*1210*/  STG.E desc[UR8][R2.64], R25 ;  /* 0x0000001902007986 */ /* 0x000fe8000c101908 */
[----:B------:R-:W-:Y:S04]  /*1220*/  STG.E desc[UR8][R2.64+0x4], R26 ;  /* 0x0000041a02007986 */ /* 0x000fe8000c101908 */
[----:B------:R-:W-:Y:S04]  /*1230*/  STG.E desc[UR8][R4.64], R19 ;  /* 0x0000001304007986 */ /* 0x000fe8000c101908 */
[----:B------:R-:W-:Y:S01]  /*1240*/  STG.E desc[UR8][R4.64+0x4], R24 ;  /* 0x0000041804007986 */ /* 0x000fe2000c101908 */
[----:B------:R-:W-:Y:S05]  /*1250*/  EXIT ;  /* 0x000000000000794d */ /* 0x000fea0003800000 */
.L_x_2:
[----:B------:R-:W-:-:S00]  /*1260*/  BRA `(.L_x_2) ;  /* 0xfffffffc00fc7947 */ /* 0x000fc0000383ffff */
[----:B------:R-:W-:-:S00]  /*1270*/  NOP ;  /* 0x0000000000007918 */ /* 0x000fc00000000000 */
        /* <DEDUP_REMOVED lines=8> */
.L_x_3:


//--------------------- .nv.shared._Z6sgemm3iiifPfiS_ifS_i --------------------------
	.section	.nv.shared._Z6sgemm3iiifPfiS_ifS_i,"aw",@nobits
	.sectionflags	@""
	.align	4
.nv.shared._Z6sgemm3iiifPfiS_ifS_i:
	.zero		9216


//--------------------- .nv.shared.reserved.0     --------------------------
	.section	.nv.shared.reserved.0,"aw",@nobits
	.weak		__nv_reservedSMEM_offset_0_alias
	.size		__nv_reservedSMEM_offset_0_alias, 0, 64
	.other		__nv_reservedSMEM_offset_0_alias,@"STO_CUDA_RESERVED_SHARED STV_DEFAULT"
__nv_reservedSMEM_offset_0_alias:
	.zero		0
	.zero		64


//--------------------- .nv.constant0._Z6sgemm3iiifPfiS_ifS_i --------------------------
	.section	.nv.constant0._Z6sgemm3iiifPfiS_ifS_i,"a",@progbits
	.sectionflags	@""
	.align	4
.nv.constant0._Z6sgemm3iiifPfiS_ifS_i:
	.zero		956


//--------------------- SYMBOLS --------------------------

	.type		.nv.reservedSmem.offset0,@object
	.size		.nv.reservedSmem.offset0,0x4
	.type		.nv.reservedSmem.cap,@object
	.size		.nv.reservedSmem.cap,0x4
